//
// Generated by NVIDIA NVVM Compiler
//
// Compiler Build ID: CL-36424714
// Cuda compilation tools, release 13.0, V13.0.88
// Based on NVVM 20.0.0
//

.version 9.0
.target sm_100
.address_size 64

	// .globl	_Z9block_sumPKfPfS1_m
// _ZZ9block_sumPKfPfS1_mE13sharedSumData has been demoted
// _ZZ9block_sumPKfPfS1_mE16sharedSquareData has been demoted
// _ZZ22single_block_reductionPfS_mE13sharedSumData has been demoted
// _ZZ22single_block_reductionPfS_mE16sharedSquareData has been demoted

.visible .entry _Z9block_sumPKfPfS1_m(
	.param .u64 .ptr .align 1 _Z9block_sumPKfPfS1_m_param_0,
	.param .u64 .ptr .align 1 _Z9block_sumPKfPfS1_m_param_1,
	.param .u64 .ptr .align 1 _Z9block_sumPKfPfS1_m_param_2,
	.param .u64 _Z9block_sumPKfPfS1_m_param_3
)
{
	.reg .pred 	%p<6>;
	.reg .b32 	%r<16>;
	.reg .b32 	%f<14>;
	.reg .b64 	%rd<14>;
	// demoted variable
	.shared .align 4 .b8 _ZZ9block_sumPKfPfS1_mE13sharedSumData[4096];
	// demoted variable
	.shared .align 4 .b8 _ZZ9block_sumPKfPfS1_mE16sharedSquareData[4096];
	ld.param.u64 	%rd2, [_Z9block_sumPKfPfS1_m_param_0];
	ld.param.u64 	%rd3, [_Z9block_sumPKfPfS1_m_param_1];
	ld.param.u64 	%rd4, [_Z9block_sumPKfPfS1_m_param_2];
	ld.param.u64 	%rd5, [_Z9block_sumPKfPfS1_m_param_3];
	mov.u32 	%r1, %ctaid.x;
	mov.u32 	%r15, %ntid.x;
	mov.u32 	%r3, %tid.x;
	mad.lo.s32 	%r8, %r1, %r15, %r3;
	cvt.s64.s32 	%rd1, %r8;
	setp.le.u64 	%p1, %rd5, %rd1;
	mov.f32 	%f13, 0f00000000;
	@%p1 bra 	$L__BB0_2;
	cvta.to.global.u64 	%rd6, %rd2;
	shl.b64 	%rd7, %rd1, 2;
	add.s64 	%rd8, %rd6, %rd7;
	ld.global.f32 	%f13, [%rd8];
$L__BB0_2:
	shl.b32 	%r9, %r3, 2;
	mov.u32 	%r10, _ZZ9block_sumPKfPfS1_mE13sharedSumData;
	add.s32 	%r4, %r10, %r9;
	st.shared.f32 	[%r4], %f13;
	mul.f32 	%f4, %f13, %f13;
	mov.u32 	%r11, _ZZ9block_sumPKfPfS1_mE16sharedSquareData;
	add.s32 	%r5, %r11, %r9;
	st.shared.f32 	[%r5], %f4;
	bar.sync 	0;
	setp.lt.u32 	%p2, %r15, 2;
	@%p2 bra 	$L__BB0_6;
$L__BB0_3:
	shr.u32 	%r7, %r15, 1;
	setp.ge.u32 	%p3, %r3, %r7;
	@%p3 bra 	$L__BB0_5;
	shl.b32 	%r12, %r7, 2;
	add.s32 	%r13, %r4, %r12;
	ld.shared.f32 	%f5, [%r13];
	ld.shared.f32 	%f6, [%r4];
	add.f32 	%f7, %f5, %f6;
	st.shared.f32 	[%r4], %f7;
	add.s32 	%r14, %r5, %r12;
	ld.shared.f32 	%f8, [%r14];
	ld.shared.f32 	%f9, [%r5];
	add.f32 	%f10, %f8, %f9;
	st.shared.f32 	[%r5], %f10;
$L__BB0_5:
	bar.sync 	0;
	setp.gt.u32 	%p4, %r15, 3;
	mov.u32 	%r15, %r7;
	@%p4 bra 	$L__BB0_3;
$L__BB0_6:
	setp.ne.s32 	%p5, %r3, 0;
	@%p5 bra 	$L__BB0_8;
	ld.shared.f32 	%f11, [_ZZ9block_sumPKfPfS1_mE13sharedSumData];
	cvta.to.global.u64 	%rd9, %rd3;
	mul.wide.u32 	%rd10, %r1, 4;
	add.s64 	%rd11, %rd9, %rd10;
	st.global.f32 	[%rd11], %f11;
	ld.shared.f32 	%f12, [_ZZ9block_sumPKfPfS1_mE16sharedSquareData];
	cvta.to.global.u64 	%rd12, %rd4;
	add.s64 	%rd13, %rd12, %rd10;
	st.global.f32 	[%rd13], %f12;
$L__BB0_8:
	ret;

}
	// .globl	_Z22single_block_reductionPfS_m
.visible .entry _Z22single_block_reductionPfS_m(
	.param .u64 .ptr .align 1 _Z22single_block_reductionPfS_m_param_0,
	.param .u64 .ptr .align 1 _Z22single_block_reductionPfS_m_param_1,
	.param .u64 _Z22single_block_reductionPfS_m_param_2
)
{
	.reg .pred 	%p<6>;
	.reg .b32 	%r<16>;
	.reg .b32 	%f<11>;
	.reg .b64 	%rd<11>;
	// demoted variable
	.shared .align 4 .b8 _ZZ22single_block_reductionPfS_mE13sharedSumData[1024];
	// demoted variable
	.shared .align 4 .b8 _ZZ22single_block_reductionPfS_mE16sharedSquareData[1024];
	ld.param.u64 	%rd5, [_Z22single_block_reductionPfS_m_param_0];
	ld.param.u64 	%rd6, [_Z22single_block_reductionPfS_m_param_1];
	ld.param.u64 	%rd4, [_Z22single_block_reductionPfS_m_param_2];
	cvta.to.global.u64 	%rd1, %rd6;
	cvta.to.global.u64 	%rd2, %rd5;
	mov.u32 	%r6, %tid.x;
	cvt.u64.u32 	%rd3, %r6;
	setp.le.u64 	%p1, %rd4, %rd3;
	shl.b32 	%r7, %r6, 2;
	mov.u32 	%r8, _ZZ22single_block_reductionPfS_mE13sharedSumData;
	add.s32 	%r1, %r8, %r7;
	mov.u32 	%r9, _ZZ22single_block_reductionPfS_mE16sharedSquareData;
	add.s32 	%r2, %r9, %r7;
	@%p1 bra 	$L__BB1_2;
	shl.b64 	%rd7, %rd3, 2;
	add.s64 	%rd8, %rd2, %rd7;
	ld.global.f32 	%f1, [%rd8];
	st.shared.f32 	[%r1], %f1;
	add.s64 	%rd9, %rd1, %rd7;
	ld.global.f32 	%f2, [%rd9];
	st.shared.f32 	[%r2], %f2;
$L__BB1_2:
	bar.sync 	0;
	shr.u64 	%rd10, %rd4, 1;
	cvt.u32.u64 	%r15, %rd10;
	setp.lt.s32 	%p2, %r15, 1;
	@%p2 bra 	$L__BB1_7;
	cvt.u32.u64 	%r10, %rd3;
$L__BB1_4:
	setp.ge.s32 	%p3, %r10, %r15;
	@%p3 bra 	$L__BB1_6;
	shl.b32 	%r11, %r15, 2;
	add.s32 	%r12, %r1, %r11;
	ld.shared.f32 	%f3, [%r12];
	ld.shared.f32 	%f4, [%r1];
	add.f32 	%f5, %f3, %f4;
	st.shared.f32 	[%r1], %f5;
	add.s32 	%r13, %r2, %r11;
	ld.shared.f32 	%f6, [%r13];
	ld.shared.f32 	%f7, [%r2];
	add.f32 	%f8, %f6, %f7;
	st.shared.f32 	[%r2], %f8;
$L__BB1_6:
	bar.sync 	0;
	shr.u32 	%r5, %r15, 1;
	setp.gt.u32 	%p4, %r15, 1;
	mov.u32 	%r15, %r5;
	@%p4 bra 	$L__BB1_4;
$L__BB1_7:
	cvt.u32.u64 	%r14, %rd3;
	setp.ne.s32 	%p5, %r14, 0;
	@%p5 bra 	$L__BB1_9;
	ld.shared.f32 	%f9, [_ZZ22single_block_reductionPfS_mE13sharedSumData];
	st.global.f32 	[%rd2], %f9;
	ld.shared.f32 	%f10, [_ZZ22single_block_reductionPfS_mE16sharedSquareData];
	st.global.f32 	[%rd1], %f10;
$L__BB1_9:
	ret;

}


// ===== COMPILED SASS (sm_100) =====

	.target	sm_100

	.elftype	@"ET_EXEC"


//--------------------- .note.nv.tkinfo           --------------------------
	.section	.note.nv.tkinfo,"",@"SHT_NOTE"
	.sectionflags	@"SHF_NOTE_NV_TKINFO"
	.tkinfo
        /*0018*/ 	.word	0x00000002
        /*0030*/ 	.string	""
        /*0030*/ 	.string	"ptxas"
        /*0030*/ 	.string	"Cuda compilation tools, release 13.0, V13.0.88"
        /*0030*/ 	.string	"Build cuda_13.0.r13.0/compiler.36424714_0"
        /*0030*/ 	.string	"-arch sm_100 -m 64 "



//--------------------- .note.nv.cuinfo           --------------------------
	.section	.note.nv.cuinfo,"",@"SHT_NOTE"
	.sectionflags	@"SHF_NOTE_NV_CUINFO"
        /*0018*/ 	.short	0x0002
        /*001a*/ 	.short	0x0064
        /*001c*/ 	.short	0x0082
	.zero		2


//--------------------- .nv.info                  --------------------------
	.section	.nv.info,"",@"SHT_CUDA_INFO"
	.align	4


	//----- nvinfo : EIATTR_REGCOUNT
	.align		4
        /*0000*/ 	.byte	0x04, 0x2f
        /*0002*/ 	.short	(.L_1 - .L_0)
	.align		4
.L_0:
        /*0004*/ 	.word	index@(_Z9block_sumPKfPfS1_m)
        /*0008*/ 	.word	0x0000000e


	//----- nvinfo : EIATTR_FRAME_SIZE
	.align		4
.L_1:
        /*000c*/ 	.byte	0x04, 0x11
        /*000e*/ 	.short	(.L_3 - .L_2)
	.align		4
.L_2:
        /*0010*/ 	.word	index@(_Z9block_sumPKfPfS1_m)
        /*0014*/ 	.word	0x00000000


	//----- nvinfo : EIATTR_REGCOUNT
	.align		4
.L_3:
        /*0018*/ 	.byte	0x04, 0x2f
        /*001a*/ 	.short	(.L_5 - .L_4)
	.align		4
.L_4:
        /*001c*/ 	.word	index@(_Z22single_block_reductionPfS_m)
        /*0020*/ 	.word	0x0000000c


	//----- nvinfo : EIATTR_FRAME_SIZE
	.align		4
.L_5:
        /*0024*/ 	.byte	0x04, 0x11
        /*0026*/ 	.short	(.L_7 - .L_6)
	.align		4
.L_6:
        /*0028*/ 	.word	index@(_Z22single_block_reductionPfS_m)
        /*002c*/ 	.word	0x00000000


	//----- nvinfo : EIATTR_MIN_STACK_SIZE
	.align		4
.L_7:
        /*0030*/ 	.byte	0x04, 0x12
        /*0032*/ 	.short	(.L_9 - .L_8)
	.align		4
.L_8:
        /*0034*/ 	.word	index@(_Z22single_block_reductionPfS_m)
        /*0038*/ 	.word	0x00000000


	//----- nvinfo : EIATTR_MIN_STACK_SIZE
	.align		4
.L_9:
        /*003c*/ 	.byte	0x04, 0x12
        /*003e*/ 	.short	(.L_11 - .L_10)
	.align		4
.L_10:
        /*0040*/ 	.word	index@(_Z9block_sumPKfPfS1_m)
        /*0044*/ 	.word	0x00000000
.L_11:


//--------------------- .nv.compat                --------------------------
	.section	.nv.compat,"",@"SHT_CUDA_COMPAT_INFO"
	.align	4
        /*0000*/ 	.byte	0x02, 0x09, 0x00, 0x00, 0x02, 0x02, 0x01, 0x00, 0x02, 0x05, 0x05, 0x00, 0x03, 0x07, 0x01, 0x01
        /*0010*/ 	.byte	0x02, 0x03, 0x00, 0x00, 0x02, 0x06, 0x01, 0x00, 0x04, 0x0b, 0x08, 0x00, 0x09, 0x00, 0x00, 0x00
        /*0020*/ 	.byte	0x00, 0x00, 0x00, 0x00


//--------------------- .nv.info._Z22single_block_reductionPfS_m --------------------------
	.section	.nv.info._Z22single_block_reductionPfS_m,"",@"SHT_CUDA_INFO"
	.sectionflags	@""
	.align	4


	//----- nvinfo : EIATTR_CUDA_API_VERSION
	.align		4
        /*0000*/ 	.byte	0x04, 0x37
        /*0002*/ 	.short	(.L_13 - .L_12)
.L_12:
        /*0004*/ 	.word	0x00000082


	//----- nvinfo : EIATTR_KPARAM_INFO
	.align		4
.L_13:
        /*0008*/ 	.byte	0x04, 0x17
        /*000a*/ 	.short	(.L_15 - .L_14)
.L_14:
        /*000c*/ 	.word	0x00000000
        /*0010*/ 	.short	0x0002
        /*0012*/ 	.short	0x0010
        /*0014*/ 	.byte	0x00, 0xf0, 0x21, 0x00


	//----- nvinfo : EIATTR_KPARAM_INFO
	.align		4
.L_15:
        /*0018*/ 	.byte	0x04, 0x17
        /*001a*/ 	.short	(.L_17 - .L_16)
.L_16:
        /*001c*/ 	.word	0x00000000
        /*0020*/ 	.short	0x0001
        /*0022*/ 	.short	0x0008
        /*0024*/ 	.byte	0x00, 0xf5, 0x21, 0x00


	//----- nvinfo : EIATTR_KPARAM_INFO
	.align		4
.L_17:
        /*0028*/ 	.byte	0x04, 0x17
        /*002a*/ 	.short	(.L_19 - .L_18)
.L_18:
        /*002c*/ 	.word	0x00000000
        /*0030*/ 	.short	0x0000
        /*0032*/ 	.short	0x0000
        /*0034*/ 	.byte	0x00, 0xf5, 0x21, 0x00


	//----- nvinfo : EIATTR_SPARSE_MMA_MASK
	.align		4
.L_19:
        /*0038*/ 	.byte	0x03, 0x50
        /*003a*/ 	.short	0x0000


	//----- nvinfo : EIATTR_MAXREG_COUNT
	.align		4
        /*003c*/ 	.byte	0x03, 0x1b
        /*003e*/ 	.short	0x00ff


	//----- nvinfo : EIATTR_NUM_BARRIERS
	.align		4
        /*0040*/ 	.byte	0x02, 0x4c
        /*0042*/ 	.byte	0x01
	.zero		1


	//----- nvinfo : EIATTR_MERCURY_ISA_VERSION
	.align		4
        /*0044*/ 	.byte	0x03, 0x5f
        /*0046*/ 	.short	0x0101


	//----- nvinfo : EIATTR_VRC_CTA_INIT_COUNT
	.align		4
        /*0048*/ 	.byte	0x02, 0x4a
	.zero		1
	.zero		1


	//----- nvinfo : EIATTR_EXIT_INSTR_OFFSETS
	.align		4
        /*004c*/ 	.byte	0x04, 0x1c
        /*004e*/ 	.short	(.L_21 - .L_20)


	//   ....[0]....
.L_20:
        /*0050*/ 	.word	0x00000310


	//   ....[1]....
        /*0054*/ 	.word	0x000003b0


	//----- nvinfo : EIATTR_CRS_STACK_SIZE
	.align		4
.L_21:
        /*0058*/ 	.byte	0x04, 0x1e
        /*005a*/ 	.short	(.L_23 - .L_22)
.L_22:
        /*005c*/ 	.word	0x00000000


	//----- nvinfo : EIATTR_CBANK_PARAM_SIZE
	.align		4
.L_23:
        /*0060*/ 	.byte	0x03, 0x19
        /*0062*/ 	.short	0x0018


	//----- nvinfo : EIATTR_PARAM_CBANK
	.align		4
        /*0064*/ 	.byte	0x04, 0x0a
        /*0066*/ 	.short	(.L_25 - .L_24)
	.align		4
.L_24:
        /*0068*/ 	.word	index@(.nv.constant0._Z22single_block_reductionPfS_m)
        /*006c*/ 	.short	0x0380
        /*006e*/ 	.short	0x0018


	//----- nvinfo : EIATTR_SW_WAR
	.align		4
.L_25:
        /*0070*/ 	.byte	0x04, 0x36
        /*0072*/ 	.short	(.L_27 - .L_26)
.L_26:
        /*0074*/ 	.word	0x00000008
.L_27:


//--------------------- .nv.info._Z9block_sumPKfPfS1_m --------------------------
	.section	.nv.info._Z9block_sumPKfPfS1_m,"",@"SHT_CUDA_INFO"
	.sectionflags	@""
	.align	4


	//----- nvinfo : EIATTR_CUDA_API_VERSION
	.align		4
        /*0000*/ 	.byte	0x04, 0x37
        /*0002*/ 	.short	(.L_29 - .L_28)
.L_28:
        /*0004*/ 	.word	0x00000082


	//----- nvinfo : EIATTR_KPARAM_INFO
	.align		4
.L_29:
        /*0008*/ 	.byte	0x04, 0x17
        /*000a*/ 	.short	(.L_31 - .L_30)
.L_30:
        /*000c*/ 	.word	0x00000000
        /*0010*/ 	.short	0x0003
        /*0012*/ 	.short	0x0018
        /*0014*/ 	.byte	0x00, 0xf0, 0x21, 0x00


	//----- nvinfo : EIATTR_KPARAM_INFO
	.align		4
.L_31:
        /*0018*/ 	.byte	0x04, 0x17
        /*001a*/ 	.short	(.L_33 - .L_32)
.L_32:
        /*001c*/ 	.word	0x00000000
        /*0020*/ 	.short	0x0002
        /*0022*/ 	.short	0x0010
        /*0024*/ 	.byte	0x00, 0xf5, 0x21, 0x00


	//----- nvinfo : EIATTR_KPARAM_INFO
	.align		4
.L_33:
        /*0028*/ 	.byte	0x04, 0x17
        /*002a*/ 	.short	(.L_35 - .L_34)
.L_34:
        /*002c*/ 	.word	0x00000000
        /*0030*/ 	.short	0x0001
        /*0032*/ 	.short	0x0008
        /*0034*/ 	.byte	0x00, 0xf5, 0x21, 0x00


	//----- nvinfo : EIATTR_KPARAM_INFO
	.align		4
.L_35:
        /*0038*/ 	.byte	0x04, 0x17
        /*003a*/ 	.short	(.L_37 - .L_36)
.L_36:
        /*003c*/ 	.word	0x00000000
        /*0040*/ 	.short	0x0000
        /*0042*/ 	.short	0x0000
        /*0044*/ 	.byte	0x00, 0xf5, 0x21, 0x00


	//----- nvinfo : EIATTR_SPARSE_MMA_MASK
	.align		4
.L_37:
        /*0048*/ 	.byte	0x03, 0x50
        /*004a*/ 	.short	0x0000


	//----- nvinfo : EIATTR_MAXREG_COUNT
	.align		4
        /*004c*/ 	.byte	0x03, 0x1b
        /*004e*/ 	.short	0x00ff


	//----- nvinfo : EIATTR_NUM_BARRIERS
	.align		4
        /*0050*/ 	.byte	0x02, 0x4c
        /*0052*/ 	.byte	0x01
	.zero		1


	//----- nvinfo : EIATTR_MERCURY_ISA_VERSION
	.align		4
        /*0054*/ 	.byte	0x03, 0x5f
        /*0056*/ 	.short	0x0101


	//----- nvinfo : EIATTR_VRC_CTA_INIT_COUNT
	.align		4
        /*0058*/ 	.byte	0x02, 0x4a
	.zero		1
	.zero		1


	//----- nvinfo : EIATTR_EXIT_INSTR_OFFSETS
	.align		4
        /*005c*/ 	.byte	0x04, 0x1c
        /*005e*/ 	.short	(.L_39 - .L_38)


	//   ....[0]....
.L_38:
        /*0060*/ 	.word	0x00000310


	//   ....[1]....
        /*0064*/ 	.word	0x000003d0


	//----- nvinfo : EIATTR_CRS_STACK_SIZE
	.align		4
.L_39:
        /*0068*/ 	.byte	0x04, 0x1e
        /*006a*/ 	.short	(.L_41 - .L_40)
.L_40:
        /*006c*/ 	.word	0x00000000


	//----- nvinfo : EIATTR_CBANK_PARAM_SIZE
	.align		4
.L_41:
        /*0070*/ 	.byte	0x03, 0x19
        /*0072*/ 	.short	0x0020


	//----- nvinfo : EIATTR_PARAM_CBANK
	.align		4
        /*0074*/ 	.byte	0x04, 0x0a
        /*0076*/ 	.short	(.L_43 - .L_42)
	.align		4
.L_42:
        /*0078*/ 	.word	index@(.nv.constant0._Z9block_sumPKfPfS1_m)
        /*007c*/ 	.short	0x0380
        /*007e*/ 	.short	0x0020


	//----- nvinfo : EIATTR_SW_WAR
	.align		4
.L_43:
        /*0080*/ 	.byte	0x04, 0x36
        /*0082*/ 	.short	(.L_45 - .L_44)
.L_44:
        /*0084*/ 	.word	0x00000008
.L_45:


//--------------------- .nv.callgraph             --------------------------
	.section	.nv.callgraph,"",@"SHT_CUDA_CALLGRAPH"
	.align	4
	.sectionentsize	8
	.align		4
        /*0000*/ 	.word	0x00000000
	.align		4
        /*0004*/ 	.word	0xffffffff
	.align		4
        /*0008*/ 	.word	0x00000000
	.align		4
        /*000c*/ 	.word	0xfffffffe
	.align		4
        /*0010*/ 	.word	0x00000000
	.align		4
        /*0014*/ 	.word	0xfffffffd
	.align		4
        /*0018*/ 	.word	0x00000000
	.align		4
        /*001c*/ 	.word	0xfffffffc


//--------------------- .text._Z22single_block_reductionPfS_m --------------------------
	.section	.text._Z22single_block_reductionPfS_m,"ax",@progbits
	.align	128
        .global         _Z22single_block_reductionPfS_m
        .type           _Z22single_block_reductionPfS_m,@function
        .size           _Z22single_block_reductionPfS_m,(.L_x_10 - _Z22single_block_reductionPfS_m)
        .other          _Z22single_block_reductionPfS_m,@"STO_CUDA_ENTRY STV_DEFAULT"
_Z22single_block_reductionPfS_m:
.text._Z22single_block_reductionPfS_m:
[----:B------:R-:W-:Y:S01]  /*0000*/  LDC R1, c[0x0][0x37c] ;  /* 0x0000df00ff017b82 */ /* 0x000fe20000000800 */
[----:B------:R-:W0:Y:S01]  /*0010*/  S2R R8, SR_TID.X ;  /* 0x0000000000087919 */ /* 0x000e220000002100 */
[----:B------:R-:W0:Y:S06]  /*0020*/  LDCU.64 UR8, c[0x0][0x390] ;  /* 0x00007200ff0877ac */ /* 0x000e2c0008000a00 */
[----:B------:R-:W1:Y:S01]  /*0030*/  LDC.64 R2, c[0x0][0x380] ;  /* 0x0000e000ff027b82 */ /* 0x000e620000000a00 */
[----:B------:R-:W2:Y:S07]  /*0040*/  LDCU.64 UR10, c[0x0][0x358] ;  /* 0x00006b00ff0a77ac */ /* 0x000eae0008000a00 */
[----:B------:R-:W3:Y:S01]  /*0050*/  LDC.64 R6, c[0x0][0x388] ;  /* 0x0000e200ff067b82 */ /* 0x000ee20000000a00 */
[----:B0-----:R-:W-:-:S04]  /*0060*/  ISETP.GE.U32.AND P0, PT, R8, UR8, PT ;  /* 0x0000000808007c0c */ /* 0x001fc8000bf06070 */
[----:B------:R-:W-:-:S13]  /*0070*/  ISETP.GE.U32.AND.EX P0, PT, RZ, UR9, PT, P0 ;  /* 0x00000009ff007c0c */ /* 0x000fda000bf06100 */
[----:B------:R-:W-:Y:S01]  /*0080*/  @!P0 IMAD.SHL.U32 R5, R8, 0x4, RZ ;  /* 0x0000000408058824 */ /* 0x000fe200078e00ff */
[----:B------:R-:W-:-:S04]  /*0090*/  @!P0 SHF.R.U32.HI R0, RZ, 0x1e, R8 ;  /* 0x0000001eff008819 */ /* 0x000fc80000011608 */
[C---:B-1----:R-:W-:Y:S02]  /*00a0*/  @!P0 IADD3 R2, P1, PT, R5.reuse, R2, RZ ;  /* 0x0000000205028210 */ /* 0x042fe40007f3e0ff */
[----:B---3--:R-:W-:-:S03]  /*00b0*/  @!P0 IADD3 R4, P2, PT, R5, R6, RZ ;  /* 0x0000000605048210 */ /* 0x008fc60007f5e0ff */
[C---:B------:R-:W-:Y:S02]  /*00c0*/  @!P0 IMAD.X R3, R0.reuse, 0x1, R3, P1 ;  /* 0x0000000100038824 */ /* 0x040fe400008e0603 */
[----:B------:R-:W-:-:S04]  /*00d0*/  @!P0 IMAD.X R5, R0, 0x1, R7, P2 ;  /* 0x0000000100058824 */ /* 0x000fc800010e0607 */
[----:B--2---:R-:W2:Y:S04]  /*00e0*/  @!P0 LDG.E R3, desc[UR10][R2.64] ;  /* 0x0000000a02038981 */ /* 0x004ea8000c1e1900 */
[----:B------:R-:W3:Y:S01]  /*00f0*/  @!P0 LDG.E R5, desc[UR10][R4.64] ;  /* 0x0000000a04058981 */ /* 0x000ee2000c1e1900 */
[----:B------:R-:W0:Y:S01]  /*0100*/  S2UR UR6, SR_CgaCtaId ;  /* 0x00000000000679c3 */ /* 0x000e220000008800 */
[----:B------:R-:W-:Y:S02]  /*0110*/  UMOV UR4, 0x400 ;  /* 0x0000040000047882 */ /* 0x000fe40000000000 */
[----:B------:R-:W-:Y:S02]  /*0120*/  UIADD3 UR5, UPT, UPT, UR4, 0x400, URZ ;  /* 0x0000040004057890 */ /* 0x000fe4000fffe0ff */
[----:B0-----:R-:W-:-:S02]  /*0130*/  ULEA UR4, UR6, UR4, 0x18 ;  /* 0x0000000406047291 */ /* 0x001fc4000f8ec0ff */
[----:B------:R-:W-:-:S04]  /*0140*/  ULEA UR5, UR6, UR5, 0x18 ;  /* 0x0000000506057291 */ /* 0x000fc8000f8ec0ff */
[C---:B------:R-:W-:Y:S01]  /*0150*/  LEA R0, R8.reuse, UR4, 0x2 ;  /* 0x0000000408007c11 */ /* 0x040fe2000f8e10ff */
[----:B------:R-:W-:Y:S01]  /*0160*/  USHF.R.U64 UR4, UR8, 0x1, UR9 ;  /* 0x0000000108047899 */ /* 0x000fe20008001209 */
[----:B------:R-:W-:-:S03]  /*0170*/  LEA R6, R8, UR5, 0x2 ;  /* 0x0000000508067c11 */ /* 0x000fc6000f8e10ff */
[----:B------:R-:W-:Y:S01]  /*0180*/  UISETP.GE.AND UP0, UPT, UR4, 0x1, UPT ;  /* 0x000000010400788c */ /* 0x000fe2000bf06270 */
[----:B--2---:R0:W-:Y:S04]  /*0190*/  @!P0 STS [R0], R3 ;  /* 0x0000000300008388 */ /* 0x0041e80000000800 */
[----:B---3--:R0:W-:Y:S01]  /*01a0*/  @!P0 STS [R6], R5 ;  /* 0x0000000506008388 */ /* 0x0081e20000000800 */
[----:B------:R-:W-:Y:S06]  /*01b0*/  BAR.SYNC.DEFER_BLOCKING 0x0 ;  /* 0x0000000000007b1d */ /* 0x000fec0000010000 */
[----:B------:R-:W-:Y:S05]  /*01c0*/  BRA.U !UP0, `(.L_x_0) ;  /* 0x00000001084c7547 */ /* 0x000fea000b800000 */
[----:B0-----:R-:W-:-:S07]  /*01d0*/  IMAD.U32 R3, RZ, RZ, UR4 ;  /* 0x00000004ff037e24 */ /* 0x001fce000f8e00ff */
.L_x_3:
[----:B------:R-:W-:Y:S01]  /*01e0*/  ISETP.GE.AND P0, PT, R8, R3, PT ;  /* 0x000000030800720c */ /* 0x000fe20003f06270 */
[----:B------:R-:W-:-:S12]  /*01f0*/  BSSY.RECONVERGENT B0, `(.L_x_1) ;  /* 0x000000c000007945 */ /* 0x000fd80003800200 */
[----:B0-----:R-:W-:Y:S05]  /*0200*/  @P0 BRA `(.L_x_2) ;  /* 0x0000000000280947 */ /* 0x001fea0003800000 */
[C---:B------:R-:W-:Y:S01]  /*0210*/  IMAD R2, R3.reuse, 0x4, R0 ;  /* 0x0000000403027824 */ /* 0x040fe200078e0200 */
[----:B------:R-:W-:Y:S01]  /*0220*/  LDS R5, [R0] ;  /* 0x0000000000057984 */ /* 0x000fe20000000800 */
[----:B------:R-:W-:-:S04]  /*0230*/  IMAD R4, R3, 0x4, R6 ;  /* 0x0000000403047824 */ /* 0x000fc800078e0206 */
[----:B------:R-:W0:Y:S02]  /*0240*/  LDS R2, [R2] ;  /* 0x0000000002027984 */ /* 0x000e240000000800 */
[----:B0-----:R-:W-:-:S05]  /*0250*/  FADD R5, R2, R5 ;  /* 0x0000000502057221 */ /* 0x001fca0000000000 */
[----:B------:R-:W-:Y:S04]  /*0260*/  STS [R0], R5 ;  /* 0x0000000500007388 */ /* 0x000fe80000000800 */
[----:B------:R-:W-:Y:S04]  /*0270*/  LDS R4, [R4] ;  /* 0x0000000004047984 */ /* 0x000fe80000000800 */
[----:B------:R-:W0:Y:S02]  /*0280*/  LDS R7, [R6] ;  /* 0x0000000006077984 */ /* 0x000e240000000800 */
[----:B0-----:R-:W-:-:S05]  /*0290*/  FADD R7, R4, R7 ;  /* 0x0000000704077221 */ /* 0x001fca0000000000 */
[----:B------:R0:W-:Y:S02]  /*02a0*/  STS [R6], R7 ;  /* 0x0000000706007388 */ /* 0x0001e40000000800 */
.L_x_2:
[----:B------:R-:W-:Y:S05]  /*02b0*/  BSYNC.RECONVERGENT B0 ;  /* 0x0000000000007941 */ /* 0x000fea0003800200 */
.L_x_1:
[----:B------:R-:W-:Y:S01]  /*02c0*/  BAR.SYNC.DEFER_BLOCKING 0x0 ;  /* 0x0000000000007b1d */ /* 0x000fe20000010000 */
[----:B------:R-:W-:Y:S02]  /*02d0*/  ISETP.GT.U32.AND P0, PT, R3, 0x1, PT ;  /* 0x000000010300780c */ /* 0x000fe40003f04070 */
[----:B------:R-:W-:-:S11]  /*02e0*/  SHF.R.U32.HI R3, RZ, 0x1, R3 ;  /* 0x00000001ff037819 */ /* 0x000fd60000011603 */
[----:B------:R-:W-:Y:S05]  /*02f0*/  @P0 BRA `(.L_x_3) ;  /* 0xfffffffc00b80947 */ /* 0x000fea000383ffff */
.L_x_0:
[----:B------:R-:W-:-:S13]  /*0300*/  ISETP.NE.AND P0, PT, R8, RZ, PT ;  /* 0x000000ff0800720c */ /* 0x000fda0003f05270 */
[----:B------:R-:W-:Y:S05]  /*0310*/  @P0 EXIT ;  /* 0x000000000000094d */ /* 0x000fea0003800000 */
[----:B------:R-:W1:Y:S01]  /*0320*/  S2UR UR5, SR_CgaCtaId ;  /* 0x00000000000579c3 */ /* 0x000e620000008800 */
[----:B------:R-:W-:-:S07]  /*0330*/  UMOV UR4, 0x400 ;  /* 0x0000040000047882 */ /* 0x000fce0000000000 */
[----:B0-----:R-:W0:Y:S08]  /*0340*/  LDC.64 R2, c[0x0][0x380] ;  /* 0x0000e000ff027b82 */ /* 0x001e300000000a00 */
[----:B------:R-:W2:Y:S01]  /*0350*/  LDC.64 R4, c[0x0][0x388] ;  /* 0x0000e200ff047b82 */ /* 0x000ea20000000a00 */
[----:B-1----:R-:W-:-:S09]  /*0360*/  ULEA UR4, UR5, UR4, 0x18 ;  /* 0x0000000405047291 */ /* 0x002fd2000f8ec0ff */
[----:B------:R-:W0:Y:S04]  /*0370*/  LDS R7, [UR4] ;  /* 0x00000004ff077984 */ /* 0x000e280008000800 */
[----:B------:R-:W2:Y:S04]  /*0380*/  LDS R9, [UR4+0x400] ;  /* 0x00040004ff097984 */ /* 0x000ea80008000800 */
[----:B0-----:R-:W-:Y:S04]  /*0390*/  STG.E desc[UR10][R2.64], R7 ;  /* 0x0000000702007986 */ /* 0x001fe8000c10190a */
[----:B--2---:R-:W-:Y:S01]  /*03a0*/  STG.E desc[UR10][R4.64], R9 ;  /* 0x0000000904007986 */ /* 0x004fe2000c10190a */
[----:B------:R-:W-:Y:S05]  /*03b0*/  EXIT ;  /* 0x000000000000794d */ /* 0x000fea0003800000 */
.L_x_4:
[----:B------:R-:W-:-:S00]  /*03c0*/  BRA `(.L_x_4) ;  /* 0xfffffffc00fc7947 */ /* 0x000fc0000383ffff */
[----:B------:R-:W-:-:S00]  /*03d0*/  NOP ;  /* 0x0000000000007918 */ /* 0x000fc00000000000 */
        /* <DEDUP_REMOVED lines=10> */
.L_x_10:


//--------------------- .text._Z9block_sumPKfPfS1_m --------------------------
	.section	.text._Z9block_sumPKfPfS1_m,"ax",@progbits
	.align	128
        .global         _Z9block_sumPKfPfS1_m
        .type           _Z9block_sumPKfPfS1_m,@function
        .size           _Z9block_sumPKfPfS1_m,(.L_x_11 - _Z9block_sumPKfPfS1_m)
        .other          _Z9block_sumPKfPfS1_m,@"STO_CUDA_ENTRY STV_DEFAULT"
_Z9block_sumPKfPfS1_m:
.text._Z9block_sumPKfPfS1_m:
[----:B------:R-:W-:Y:S01]  /*0000*/  LDC R1, c[0x0][0x37c] ;  /* 0x0000df00ff017b82 */ /* 0x000fe20000000800 */
[----:B------:R-:W0:Y:S01]  /*0010*/  S2R R0, SR_CTAID.X ;  /* 0x0000000000007919 */ /* 0x000e220000002500 */
[----:B------:R-:W0:Y:S01]  /*0020*/  LDCU UR7, c[0x0][0x360] ;  /* 0x00006c00ff0777ac */ /* 0x000e220008000800 */
[----:B------:R-:W0:Y:S01]  /*0030*/  S2R R11, SR_TID.X ;  /* 0x00000000000b7919 */ /* 0x000e220000002100 */
[----:B------:R-:W1:Y:S01]  /*0040*/  LDCU.64 UR4, c[0x0][0x398] ;  /* 0x00007300ff0477ac */ /* 0x000e620008000a00 */
[----:B------:R-:W2:Y:S01]  /*0050*/  LDCU.64 UR8, c[0x0][0x358] ;  /* 0x00006b00ff0877ac */ /* 0x000ea20008000a00 */
[----:B0-----:R-:W-:-:S05]  /*0060*/  IMAD R3, R0, UR7, R11 ;  /* 0x0000000700037c24 */ /* 0x001fca000f8e020b */
[----:B-1----:R-:W-:Y:S02]  /*0070*/  ISETP.GE.U32.AND P0, PT, R3, UR4, PT ;  /* 0x0000000403007c0c */ /* 0x002fe4000bf06070 */
[----:B------:R-:W-:-:S04]  /*0080*/  SHF.R.S32.HI R4, RZ, 0x1f, R3 ;  /* 0x0000001fff047819 */ /* 0x000fc80000011403 */
[----:B------:R-:W-:-:S13]  /*0090*/  ISETP.GE.U32.AND.EX P0, PT, R4, UR5, PT, P0 ;  /* 0x0000000504007c0c */ /* 0x000fda000bf06100 */
[----:B------:R-:W0:Y:S02]  /*00a0*/  @!P0 LDC.64 R6, c[0x0][0x380] ;  /* 0x0000e000ff068b82 */ /* 0x000e240000000a00 */
[----:B0-----:R-:W-:-:S04]  /*00b0*/  @!P0 LEA R2, P1, R3, R6, 0x2 ;  /* 0x0000000603028211 */ /* 0x001fc800078210ff */
[----:B------:R-:W-:Y:S01]  /*00c0*/  @!P0 LEA.HI.X R3, R3, R7, R4, 0x2, P1 ;  /* 0x0000000703038211 */ /* 0x000fe200008f1404 */
[----:B------:R-:W-:-:S06]  /*00d0*/  IMAD.MOV.U32 R4, RZ, RZ, RZ ;  /* 0x000000ffff047224 */ /* 0x000fcc00078e00ff */
[----:B--2---:R0:W2:Y:S01]  /*00e0*/  @!P0 LDG.E R4, desc[UR8][R2.64] ;  /* 0x0000000802048981 */ /* 0x0040a2000c1e1900 */
[----:B------:R-:W1:Y:S01]  /*00f0*/  S2UR UR6, SR_CgaCtaId ;  /* 0x00000000000679c3 */ /* 0x000e620000008800 */
[----:B------:R-:W-:Y:S02]  /*0100*/  UMOV UR4, 0x400 ;  /* 0x0000040000047882 */ /* 0x000fe40000000000 */
[----:B------:R-:W-:Y:S01]  /*0110*/  UIADD3 UR5, UPT, UPT, UR4, 0x1000, URZ ;  /* 0x0000100004057890 */ /* 0x000fe2000fffe0ff */
[----:B0-----:R-:W-:-:S05]  /*0120*/  IMAD.U32 R2, RZ, RZ, UR7 ;  /* 0x00000007ff027e24 */ /* 0x001fca000f8e00ff */
[----:B------:R-:W-:Y:S01]  /*0130*/  ISETP.GE.U32.AND P0, PT, R2, 0x2, PT ;  /* 0x000000020200780c */ /* 0x000fe20003f06070 */
[----:B-1----:R-:W-:Y:S02]  /*0140*/  ULEA UR4, UR6, UR4, 0x18 ;  /* 0x0000000406047291 */ /* 0x002fe4000f8ec0ff */
[----:B------:R-:W-:-:S04]  /*0150*/  ULEA UR5, UR6, UR5, 0x18 ;  /* 0x0000000506057291 */ /* 0x000fc8000f8ec0ff */
[C---:B------:R-:W-:Y:S02]  /*0160*/  LEA R5, R11.reuse, UR4, 0x2 ;  /* 0x000000040b057c11 */ /* 0x040fe4000f8e10ff */
[----:B------:R-:W-:Y:S01]  /*0170*/  LEA R7, R11, UR5, 0x2 ;  /* 0x000000050b077c11 */ /* 0x000fe2000f8e10ff */
[----:B--2---:R-:W-:Y:S02]  /*0180*/  FMUL R6, R4, R4 ;  /* 0x0000000404067220 */ /* 0x004fe40000400000 */
[----:B------:R0:W-:Y:S04]  /*0190*/  STS [R5], R4 ;  /* 0x0000000405007388 */ /* 0x0001e80000000800 */
[----:B------:R0:W-:Y:S01]  /*01a0*/  STS [R7], R6 ;  /* 0x0000000607007388 */ /* 0x0001e20000000800 */
[----:B------:R-:W-:Y:S06]  /*01b0*/  BAR.SYNC.DEFER_BLOCKING 0x0 ;  /* 0x0000000000007b1d */ /* 0x000fec0000010000 */
[----:B------:R-:W-:Y:S05]  /*01c0*/  @!P0 BRA `(.L_x_5) ;  /* 0x00000000004c8947 */ /* 0x000fea0003800000 */
.L_x_8:
[----:B------:R-:W-:Y:S01]  /*01d0*/  SHF.R.U32.HI R10, RZ, 0x1, R2 ;  /* 0x00000001ff0a7819 */ /* 0x000fe20000011602 */
[----:B------:R-:W-:Y:S03]  /*01e0*/  BSSY.RECONVERGENT B0, `(.L_x_6) ;  /* 0x000000d000007945 */ /* 0x000fe60003800200 */
[----:B------:R-:W-:-:S13]  /*01f0*/  ISETP.GE.U32.AND P0, PT, R11, R10, PT ;  /* 0x0000000a0b00720c */ /* 0x000fda0003f06070 */
[----:B-1----:R-:W-:Y:S05]  /*0200*/  @P0 BRA `(.L_x_7) ;  /* 0x0000000000280947 */ /* 0x002fea0003800000 */
[C---:B------:R-:W-:Y:S01]  /*0210*/  IMAD R3, R10.reuse, 0x4, R5 ;  /* 0x000000040a037824 */ /* 0x040fe200078e0205 */
[----:B0-----:R-:W-:Y:S01]  /*0220*/  LDS R4, [R5] ;  /* 0x0000000005047984 */ /* 0x001fe20000000800 */
        /* <DEDUP_REMOVED lines=8> */
.L_x_7:
[----:B------:R-:W-:Y:S05]  /*02b0*/  BSYNC.RECONVERGENT B0 ;  /* 0x0000000000007941 */ /* 0x000fea0003800200 */
.L_x_6:
[----:B------:R-:W-:Y:S01]  /*02c0*/  BAR.SYNC.DEFER_BLOCKING 0x0 ;  /* 0x0000000000007b1d */ /* 0x000fe20000010000 */
[----:B------:R-:W-:Y:S01]  /*02d0*/  ISETP.GT.U32.AND P0, PT, R2, 0x3, PT ;  /* 0x000000030200780c */ /* 0x000fe20003f04070 */
[----:B------:R-:W-:-:S12]  /*02e0*/  IMAD.MOV.U32 R2, RZ, RZ, R10 ;  /* 0x000000ffff027224 */ /* 0x000fd800078e000a */
[----:B------:R-:W-:Y:S05]  /*02f0*/  @P0 BRA `(.L_x_8) ;  /* 0xfffffffc00b40947 */ /* 0x000fea000383ffff */
.L_x_5:
[----:B------:R-:W-:-:S13]  /*0300*/  ISETP.NE.AND P0, PT, R11, RZ, PT ;  /* 0x000000ff0b00720c */ /* 0x000fda0003f05270 */
[----:B------:R-:W-:Y:S05]  /*0310*/  @P0 EXIT ;  /* 0x000000000000094d */ /* 0x000fea0003800000 */
[----:B------:R-:W2:Y:S01]  /*0320*/  S2UR UR5, SR_CgaCtaId ;  /* 0x00000000000579c3 */ /* 0x000ea20000008800 */
[----:B------:R-:W-:-:S07]  /*0330*/  UMOV UR4, 0x400 ;  /* 0x0000040000047882 */ /* 0x000fce0000000000 */
[----:B------:R-:W3:Y:S08]  /*0340*/  LDC.64 R2, c[0x0][0x388] ;  /* 0x0000e200ff027b82 */ /* 0x000ef00000000a00 */
[----:B0-----:R-:W0:Y:S01]  /*0350*/  LDC.64 R4, c[0x0][0x390] ;  /* 0x0000e400ff047b82 */ /* 0x001e220000000a00 */
[----:B--2---:R-:W-:Y:S01]  /*0360*/  ULEA UR4, UR5, UR4, 0x18 ;  /* 0x0000000405047291 */ /* 0x004fe2000f8ec0ff */
[----:B---3--:R-:W-:-:S08]  /*0370*/  IMAD.WIDE.U32 R2, R0, 0x4, R2 ;  /* 0x0000000400027825 */ /* 0x008fd000078e0002 */
[----:B-1----:R-:W1:Y:S04]  /*0380*/  LDS R7, [UR4] ;  /* 0x00000004ff077984 */ /* 0x002e680008000800 */
[----:B------:R-:W2:Y:S01]  /*0390*/  LDS R9, [UR4+0x1000] ;  /* 0x00100004ff097984 */ /* 0x000ea20008000800 */
[----:B0-----:R-:W-:-:S03]  /*03a0*/  IMAD.WIDE.U32 R4, R0, 0x4, R4 ;  /* 0x0000000400047825 */ /* 0x001fc600078e0004 */
[----:B-1----:R-:W-:Y:S04]  /*03b0*/  STG.E desc[UR8][R2.64], R7 ;  /* 0x0000000702007986 */ /* 0x002fe8000c101908 */
[----:B--2---:R-:W-:Y:S01]  /*03c0*/  STG.E desc[UR8][R4.64], R9 ;  /* 0x0000000904007986 */ /* 0x004fe2000c101908 */
[----:B------:R-:W-:Y:S05]  /*03d0*/  EXIT ;  /* 0x000000000000794d */ /* 0x000fea0003800000 */
.L_x_9:
        /* <DEDUP_REMOVED lines=10> */
.L_x_11:


//--------------------- .nv.shared._Z22single_block_reductionPfS_m --------------------------
	.section	.nv.shared._Z22single_block_reductionPfS_m,"aw",@nobits
	.sectionflags	@""
	.align	4
.nv.shared._Z22single_block_reductionPfS_m:
	.zero		3072


//--------------------- .nv.shared.reserved.0     --------------------------
	.section	.nv.shared.reserved.0,"aw",@nobits
	.weak		__nv_reservedSMEM_offset_0_alias
	.size		__nv_reservedSMEM_offset_0_alias, 0, 64
	.other		__nv_reservedSMEM_offset_0_alias,@"STO_CUDA_RESERVED_SHARED STV_DEFAULT"
__nv_reservedSMEM_offset_0_alias:
	.zero		0
	.zero		64


//--------------------- .nv.shared._Z9block_sumPKfPfS1_m --------------------------
	.section	.nv.shared._Z9block_sumPKfPfS1_m,"aw",@nobits
	.sectionflags	@""
	.align	4
.nv.shared._Z9block_sumPKfPfS1_m:
	.zero		9216


//--------------------- .nv.constant0._Z22single_block_reductionPfS_m --------------------------
	.section	.nv.constant0._Z22single_block_reductionPfS_m,"a",@progbits
	.sectionflags	@""
	.align	4
.nv.constant0._Z22single_block_reductionPfS_m:
	.zero		920


//--------------------- .nv.constant0._Z9block_sumPKfPfS1_m --------------------------
	.section	.nv.constant0._Z9block_sumPKfPfS1_m,"a",@progbits
	.sectionflags	@""
	.align	4
.nv.constant0._Z9block_sumPKfPfS1_m:
	.zero		928


//--------------------- SYMBOLS --------------------------

	.type		.nv.reservedSmem.offset0,@object
	.size		.nv.reservedSmem.offset0,0x4
	.type		.nv.reservedSmem.cap,@object
	.size		.nv.reservedSmem.cap,0x4
